	.headerflags	@"EF_CUDA_TEXMODE_UNIFIED EF_CUDA_64BIT_ADDRESS EF_CUDA_ACCELERATORS EF_CUDA_SM90 EF_CUDA_VIRTUAL_SM(EF_CUDA_SM90)"
	.elftype	@"ET_EXEC"


//--------------------- .nv.info                  --------------------------
	.section	.nv.info,"",@"SHT_CUDA_INFO"
	.align	4


	//----- nvinfo : EIATTR_REGCOUNT
	.align		4
        /*0000*/ 	.byte	0x04, 0x2f
        /*0002*/ 	.short	(.L_1 - .L_0)
	.align		4
.L_0:
        /*0004*/ 	.word	index@(triton_poi_fused_convolution_11)
        /*0008*/ 	.word	0x0000001f


	//----- nvinfo : EIATTR_MIN_STACK_SIZE
	.align		4
.L_1:
        /*000c*/ 	.byte	0x04, 0x12
        /*000e*/ 	.short	(.L_3 - .L_2)
	.align		4
.L_2:
        /*0010*/ 	.word	index@(triton_poi_fused_convolution_11)
        /*0014*/ 	.word	0x00000000


	//----- nvinfo : EIATTR_FRAME_SIZE
	.align		4
.L_3:
        /*0018*/ 	.byte	0x04, 0x11
        /*001a*/ 	.short	(.L_5 - .L_4)
	.align		4
.L_4:
        /*001c*/ 	.word	index@(triton_poi_fused_convolution_11)
        /*0020*/ 	.word	0x00000000


	//----- nvinfo : EIATTR_MIN_STACK_SIZE
	.align		4
.L_5:
        /*0024*/ 	.byte	0x04, 0x12
        /*0026*/ 	.short	(.L_7 - .L_6)
	.align		4
.L_6:
        /*0028*/ 	.word	index@(triton_poi_fused_convolution_11)
        /*002c*/ 	.word	0x00000000
.L_7:


//--------------------- .nv.info.triton_poi_fused_convolution_11 --------------------------
	.section	.nv.info.triton_poi_fused_convolution_11,"",@"SHT_CUDA_INFO"
	.sectionflags	@""
	.align	4


	//----- nvinfo : EIATTR_CUDA_API_VERSION
	.align		4
        /*0000*/ 	.byte	0x04, 0x37
        /*0002*/ 	.short	(.L_9 - .L_8)
.L_8:
        /*0004*/ 	.word	0x0000007c


	//----- nvinfo : EIATTR_KPARAM_INFO
	.align		4
.L_9:
        /*0008*/ 	.byte	0x04, 0x17
        /*000a*/ 	.short	(.L_11 - .L_10)
.L_10:
        /*000c*/ 	.word	0x00000000
        /*0010*/ 	.short	0x0004
        /*0012*/ 	.short	0x001c
        /*0014*/ 	.byte	0x00, 0xf0, 0x11, 0x00


	//----- nvinfo : EIATTR_KPARAM_INFO
	.align		4
.L_11:
        /*0018*/ 	.byte	0x04, 0x17
        /*001a*/ 	.short	(.L_13 - .L_12)
.L_12:
        /*001c*/ 	.word	0x00000000
        /*0020*/ 	.short	0x0003
        /*0022*/ 	.short	0x0018
        /*0024*/ 	.byte	0x00, 0xf0, 0x11, 0x00


	//----- nvinfo : EIATTR_KPARAM_INFO
	.align		4
.L_13:
        /*0028*/ 	.byte	0x04, 0x17
        /*002a*/ 	.short	(.L_15 - .L_14)
.L_14:
        /*002c*/ 	.word	0x00000000
        /*0030*/ 	.short	0x0002
        /*0032*/ 	.short	0x0010
        /*0034*/ 	.byte	0x00, 0xf4, 0x21, 0x00


	//----- nvinfo : EIATTR_KPARAM_INFO
	.align		4
.L_15:
        /*0038*/ 	.byte	0x04, 0x17
        /*003a*/ 	.short	(.L_17 - .L_16)
.L_16:
        /*003c*/ 	.word	0x00000000
        /*0040*/ 	.short	0x0001
        /*0042*/ 	.short	0x0008
        /*0044*/ 	.byte	0x00, 0xf4, 0x21, 0x00


	//----- nvinfo : EIATTR_KPARAM_INFO
	.align		4
.L_17:
        /*0048*/ 	.byte	0x04, 0x17
        /*004a*/ 	.short	(.L_19 - .L_18)
.L_18:
        /*004c*/ 	.word	0x00000000
        /*0050*/ 	.short	0x0000
        /*0052*/ 	.short	0x0000
        /*0054*/ 	.byte	0x00, 0xf4, 0x21, 0x00


	//----- nvinfo : EIATTR_SPARSE_MMA_MASK
	.align		4
.L_19:
        /*0058*/ 	.byte	0x03, 0x50
        /*005a*/ 	.short	0x0000


	//----- nvinfo : EIATTR_MAXREG_COUNT
	.align		4
        /*005c*/ 	.byte	0x03, 0x1b
        /*005e*/ 	.short	0x00ff


	//----- nvinfo : EIATTR_EXIT_INSTR_OFFSETS
	.align		4
        /*0060*/ 	.byte	0x04, 0x1c
        /*0062*/ 	.short	(.L_21 - .L_20)


	//   ....[0]....
.L_20:
        /*0064*/ 	.word	0x00000530


	//   ....[1]....
        /*0068*/ 	.word	0x00000550


	//----- nvinfo : EIATTR_REQNTID
	.align		4
.L_21:
        /*006c*/ 	.byte	0x04, 0x10
        /*006e*/ 	.short	(.L_23 - .L_22)
.L_22:
        /*0070*/ 	.word	0x00000080
        /*0074*/ 	.word	0x00000001
        /*0078*/ 	.word	0x00000001


	//----- nvinfo : EIATTR_CBANK_PARAM_SIZE
	.align		4
.L_23:
        /*007c*/ 	.byte	0x03, 0x19
        /*007e*/ 	.short	0x0020


	//----- nvinfo : EIATTR_PARAM_CBANK
	.align		4
        /*0080*/ 	.byte	0x04, 0x0a
        /*0082*/ 	.short	(.L_25 - .L_24)
	.align		4
.L_24:
        /*0084*/ 	.word	index@(.nv.constant0.triton_poi_fused_convolution_11)
        /*0088*/ 	.short	0x0210
        /*008a*/ 	.short	0x0020


	//----- nvinfo : EIATTR_SW_WAR
	.align		4
.L_25:
        /*008c*/ 	.byte	0x04, 0x36
        /*008e*/ 	.short	(.L_27 - .L_26)
.L_26:
        /*0090*/ 	.word	0x00000008
.L_27:


//--------------------- .nv.callgraph             --------------------------
	.section	.nv.callgraph,"",@"SHT_CUDA_CALLGRAPH"
	.align	4
	.sectionentsize	8
	.align		4
        /*0000*/ 	.word	0x00000000
	.align		4
        /*0004*/ 	.word	0xffffffff
	.align		4
        /*0008*/ 	.word	0x00000000
	.align		4
        /*000c*/ 	.word	0xfffffffe
	.align		4
        /*0010*/ 	.word	0x00000000
	.align		4
        /*0014*/ 	.word	0xfffffffd
	.align		4
        /*0018*/ 	.word	0x00000000
	.align		4
        /*001c*/ 	.word	0xfffffffc


//--------------------- .text.triton_poi_fused_convolution_11 --------------------------
	.section	.text.triton_poi_fused_convolution_11,"ax",@progbits
	.sectionflags	@"SHF_BARRIERS=1"
	.align	128
        .global         triton_poi_fused_convolution_11
        .type           triton_poi_fused_convolution_11,@function
        .size           triton_poi_fused_convolution_11,(.L_x_1 - triton_poi_fused_convolution_11)
        .other          triton_poi_fused_convolution_11,@"STO_CUDA_ENTRY STV_DEFAULT"
triton_poi_fused_convolution_11:
.text.triton_poi_fused_convolution_11:
[----:B------:R-:W0:Y:S01]  /*0000*/  LDC R1, c[0x0][0x28] ;  /* 0x00000a00ff017b82 */ /* 0x000e220000000800 */
[----:B------:R-:W1:Y:S07]  /*0010*/  S2R R2, SR_CTAID.Y ;  /* 0x0000000000027919 */ /* 0x000e6e0000002600 */
[----:B------:R-:W2:Y:S01]  /*0020*/  LDC.64 R16, c[0x0][0x210] ;  /* 0x00008400ff107b82 */ /* 0x000ea20000000a00 */
[----:B------:R-:W-:Y:S01]  /*0030*/  CS2R R18, SRZ ;  /* 0x0000000000127805 */ /* 0x000fe2000001ff00 */
[----:B------:R-:W-:Y:S01]  /*0040*/  ULDC.64 UR6, c[0x0][0x208] ;  /* 0x0000820000067ab9 */ /* 0x000fe20000000a00 */
[----:B------:R-:W3:Y:S01]  /*0050*/  S2R R22, SR_TID.X ;  /* 0x0000000000167919 */ /* 0x000ee20000002100 */
[----:B------:R-:W-:Y:S01]  /*0060*/  CS2R R20, SRZ ;  /* 0x0000000000147805 */ /* 0x000fe2000001ff00 */
[----:B------:R-:W4:Y:S01]  /*0070*/  S2R R0, SR_CTAID.X ;  /* 0x0000000000007919 */ /* 0x000f220000002500 */
[----:B-1----:R-:W-:-:S05]  /*0080*/  IMAD.SHL.U32 R3, R2, 0x400, RZ ;  /* 0x0000040002037824 */ /* 0x002fca00078e00ff */
[----:B---3--:R-:W-:Y:S02]  /*0090*/  LOP3.LUT R5, R3, 0x7f, R22, 0xf8, !PT ;  /* 0x0000007f03057812 */ /* 0x008fe400078ef816 */
[----:B----4-:R-:W-:-:S03]  /*00a0*/  ISETP.GE.AND P0, PT, R0, 0x100, PT ;  /* 0x000001000000780c */ /* 0x010fc60003f06270 */
[----:B------:R-:W-:-:S04]  /*00b0*/  IMAD R5, R5, 0x100, R0 ;  /* 0x0000010005057824 */ /* 0x000fc800078e0200 */
[----:B--2---:R-:W-:Y:S01]  /*00c0*/  IMAD.WIDE R8, R5, 0x4, R16 ;  /* 0x0000000405087825 */ /* 0x004fe200078e0210 */
[----:B------:R-:W-:-:S03]  /*00d0*/  IADD3 R7, R5, 0x8000, RZ ;  /* 0x0000800005077810 */ /* 0x000fc60007ffe0ff */
[C---:B------:R-:W-:Y:S02]  /*00e0*/  VIADD R11, R5.reuse, 0x10000 ;  /* 0x00010000050b7836 */ /* 0x040fe40000000000 */
[C---:B------:R-:W-:Y:S01]  /*00f0*/  VIADD R13, R5.reuse, 0x18000 ;  /* 0x00018000050d7836 */ /* 0x040fe20000000000 */
[----:B------:R-:W-:Y:S01]  /*0100*/  IADD3 R15, R5, 0x20000, RZ ;  /* 0x00020000050f7810 */ /* 0x000fe20007ffe0ff */
[C---:B------:R-:W-:Y:S01]  /*0110*/  VIADD R23, R5.reuse, 0x28000 ;  /* 0x0002800005177836 */ /* 0x040fe20000000000 */
[----:B------:R-:W-:Y:S01]  /*0120*/  IADD3 R27, R5, 0x38000, RZ ;  /* 0x00038000051b7810 */ /* 0x000fe20007ffe0ff */
[----:B------:R-:W-:Y:S01]  /*0130*/  VIADD R25, R5, 0x30000 ;  /* 0x0003000005197836 */ /* 0x000fe20000000000 */
[----:B------:R1:W2:Y:S01]  /*0140*/  @!P0 LDG.E.EL R18, desc[UR6][R8.64] ;  /* 0x0000000608128981 */ /* 0x0002a2000c2e1900 */
[----:B------:R-:W-:-:S04]  /*0150*/  IMAD.WIDE R4, R7, 0x4, R16 ;  /* 0x0000000407047825 */ /* 0x000fc800078e0210 */
[--C-:B------:R-:W-:Y:S01]  /*0160*/  IMAD.WIDE R6, R11, 0x4, R16.reuse ;  /* 0x000000040b067825 */ /* 0x100fe200078e0210 */
[----:B------:R3:W4:Y:S03]  /*0170*/  @!P0 LDG.E.EL R19, desc[UR6][R4.64] ;  /* 0x0000000604138981 */ /* 0x000726000c2e1900 */
[--C-:B------:R-:W-:Y:S01]  /*0180*/  IMAD.WIDE R10, R15, 0x4, R16.reuse ;  /* 0x000000040f0a7825 */ /* 0x100fe200078e0210 */
[----:B------:R-:W5:Y:S03]  /*0190*/  @!P0 LDG.E.EL R20, desc[UR6][R6.64] ;  /* 0x0000000606148981 */ /* 0x000f66000c2e1900 */
[----:B-1----:R-:W-:-:S04]  /*01a0*/  IMAD.WIDE R8, R13, 0x4, R16 ;  /* 0x000000040d087825 */ /* 0x002fc800078e0210 */
[--C-:B------:R-:W-:Y:S01]  /*01b0*/  IMAD.WIDE R12, R23, 0x4, R16.reuse ;  /* 0x00000004170c7825 */ /* 0x100fe200078e0210 */
[----:B------:R-:W5:Y:S03]  /*01c0*/  @!P0 LDG.E.EL R21, desc[UR6][R8.64] ;  /* 0x0000000608158981 */ /* 0x000f66000c2e1900 */
[----:B------:R-:W-:Y:S01]  /*01d0*/  IMAD.WIDE R14, R25, 0x4, R16 ;  /* 0x00000004190e7825 */ /* 0x000fe200078e0210 */
[----:B------:R-:W-:-:S03]  /*01e0*/  CS2R R24, SRZ ;  /* 0x0000000000187805 */ /* 0x000fc6000001ff00 */
[----:B------:R-:W-:Y:S02]  /*01f0*/  IMAD.MOV.U32 R23, RZ, RZ, RZ ;  /* 0x000000ffff177224 */ /* 0x000fe400078e00ff */
[----:B------:R-:W-:Y:S01]  /*0200*/  IMAD.MOV.U32 R26, RZ, RZ, RZ ;  /* 0x000000ffff1a7224 */ /* 0x000fe200078e00ff */
[----:B------:R1:W5:Y:S01]  /*0210*/  @!P0 LDG.E.EL R24, desc[UR6][R12.64] ;  /* 0x000000060c188981 */ /* 0x000362000c2e1900 */
[----:B------:R-:W-:-:S03]  /*0220*/  IMAD.WIDE R16, R27, 0x4, R16 ;  /* 0x000000041b107825 */ /* 0x000fc600078e0210 */
[----:B------:R-:W5:Y:S04]  /*0230*/  @!P0 LDG.E.EL R23, desc[UR6][R10.64] ;  /* 0x000000060a178981 */ /* 0x000f68000c2e1900 */
[----:B------:R-:W5:Y:S01]  /*0240*/  @!P0 LDG.E.EL R25, desc[UR6][R14.64] ;  /* 0x000000060e198981 */ /* 0x000f62000c2e1900 */
[----:B------:R-:W1:Y:S03]  /*0250*/  S2UR UR5, SR_CgaCtaId ;  /* 0x00000000000579c3 */ /* 0x000e660000008800 */
[----:B------:R1:W5:Y:S01]  /*0260*/  @!P0 LDG.E.EL R26, desc[UR6][R16.64] ;  /* 0x00000006101a8981 */ /* 0x000362000c2e1900 */
[----:B------:R-:W-:Y:S01]  /*0270*/  UMOV UR4, 0x400 ;  /* 0x0000040000047882 */ /* 0x000fe20000000000 */
[----:B---3--:R-:W-:-:S03]  /*0280*/  LOP3.LUT R4, R22, 0x7f, RZ, 0xc0, !PT ;  /* 0x0000007f16047812 */ /* 0x008fc600078ec0ff */
[----:B-1----:R-:W1:Y:S01]  /*0290*/  LDC.64 R12, c[0x0][0x218] ;  /* 0x00008600ff0c7b82 */ /* 0x002e620000000a00 */
[----:B0-----:R-:W-:-:S06]  /*02a0*/  UPRMT UR4, UR5, 0x654, UR4 ;  /* 0x0000065405047896 */ /* 0x001fcc0008000004 */
[----:B------:R-:W-:Y:S02]  /*02b0*/  LEA R27, R4, UR4, 0x2 ;  /* 0x00000004041b7c11 */ /* 0x000fe4000f8e10ff */
[----:B------:R-:W-:-:S04]  /*02c0*/  SHF.L.U32 R22, R22, 0x2, RZ ;  /* 0x0000000216167819 */ /* 0x000fc800000006ff */
[----:B------:R-:W-:-:S04]  /*02d0*/  LOP3.LUT R22, R22, 0x1fc, RZ, 0xc0, !PT ;  /* 0x000001fc16167812 */ /* 0x000fc800078ec0ff */
[----:B------:R-:W-:Y:S02]  /*02e0*/  LEA R28, R22, UR4, 0x2 ;  /* 0x00000004161c7c11 */ /* 0x000fe4000f8e10ff */
[----:B------:R-:W-:-:S04]  /*02f0*/  LOP3.LUT R22, R3, R22, RZ, 0xfc, !PT ;  /* 0x0000001603167212 */ /* 0x000fc800078efcff */
[----:B------:R-:W-:Y:S02]  /*0300*/  SHF.R.S32.HI R3, RZ, 0x1f, R22 ;  /* 0x0000001fff037819 */ /* 0x000fe40000011416 */
[----:B------:R-:W-:Y:S02]  /*0310*/  SHF.R.S32.HI R17, RZ, 0x15, R2 ;  /* 0x00000015ff117819 */ /* 0x000fe40000011402 */
[-C--:B------:R-:W-:Y:S02]  /*0320*/  LEA.HI R14, R3, R22.reuse, RZ, 0x8 ;  /* 0x00000016030e7211 */ /* 0x080fe400078f40ff */
[----:B------:R-:W0:Y:S01]  /*0330*/  LDC.64 R2, c[0x0][0x220] ;  /* 0x00008800ff027b82 */ /* 0x000e220000000a00 */
[----:B------:R-:W-:Y:S02]  /*0340*/  SGXT R17, R17, 0x1 ;  /* 0x000000011111781a */ /* 0x000fe40000000200 */
[C---:B------:R-:W-:Y:S02]  /*0350*/  LOP3.LUT R15, R14.reuse, 0xffffff00, RZ, 0xc0, !PT ;  /* 0xffffff000e0f7812 */ /* 0x040fe400078ec0ff */
[----:B------:R-:W-:Y:S01]  /*0360*/  LEA.HI R17, R17, R22, RZ, 0x8 ;  /* 0x0000001611117211 */ /* 0x000fe200078f40ff */
[----:B------:R-:W-:-:S02]  /*0370*/  IMAD.SHL.U32 R14, R14, 0x100, RZ ;  /* 0x000001000e0e7824 */ /* 0x000fc400078e00ff */
[----:B------:R-:W-:Y:S01]  /*0380*/  IMAD.IADD R15, R22, 0x1, -R15 ;  /* 0x00000001160f7824 */ /* 0x000fe200078e0a0f */
[----:B------:R-:W-:Y:S02]  /*0390*/  LEA R17, R17, 0x20000, 0x8 ;  /* 0x0002000011117811 */ /* 0x000fe400078e40ff */
[----:B------:R-:W-:Y:S02]  /*03a0*/  LOP3.LUT R14, R14, 0xffff0000, RZ, 0xc0, !PT ;  /* 0xffff00000e0e7812 */ /* 0x000fe400078ec0ff */
[----:B------:R-:W-:Y:S02]  /*03b0*/  LEA R15, R0, R15, 0x8 ;  /* 0x0000000f000f7211 */ /* 0x000fe400078e40ff */
[----:B------:R-:W-:-:S03]  /*03c0*/  LOP3.LUT R0, R17, 0xffff0000, RZ, 0xc0, !PT ;  /* 0xffff000011007812 */ /* 0x000fc600078ec0ff */
[----:B------:R-:W-:Y:S01]  /*03d0*/  IMAD.IADD R17, R15, 0x1, R14 ;  /* 0x000000010f117824 */ /* 0x000fe200078e020e */
[----:B--2---:R-:W-:Y:S04]  /*03e0*/  STS [R27], R18 ;  /* 0x000000121b007388 */ /* 0x004fe80000000800 */
[----:B----4-:R2:W-:Y:S04]  /*03f0*/  STS [R27+0x200], R19 ;  /* 0x000200131b007388 */ /* 0x0105e80000000800 */
[----:B-----5:R-:W-:Y:S04]  /*0400*/  STS [R27+0x400], R20 ;  /* 0x000400141b007388 */ /* 0x020fe80000000800 */
[----:B------:R-:W-:Y:S01]  /*0410*/  STS [R27+0x600], R21 ;  /* 0x000600151b007388 */ /* 0x000fe20000000800 */
[----:B------:R-:W-:Y:S06]  /*0420*/  BAR.SYNC.DEFER_BLOCKING 0x0 ;  /* 0x0000000000007b1d */ /* 0x000fec0000010000 */
[----:B------:R-:W3:Y:S02]  /*0430*/  LDS.128 R8, [R28] ;  /* 0x000000001c087984 */ /* 0x000ee40000000c00 */
[----:B------:R-:W-:Y:S06]  /*0440*/  BAR.SYNC.DEFER_BLOCKING 0x0 ;  /* 0x0000000000007b1d */ /* 0x000fec0000010000 */
[----:B------:R-:W-:Y:S04]  /*0450*/  STS [R27], R23 ;  /* 0x000000171b007388 */ /* 0x000fe80000000800 */
[----:B------:R-:W-:Y:S04]  /*0460*/  STS [R27+0x200], R24 ;  /* 0x000200181b007388 */ /* 0x000fe80000000800 */
[----:B------:R-:W-:Y:S04]  /*0470*/  STS [R27+0x400], R25 ;  /* 0x000400191b007388 */ /* 0x000fe80000000800 */
[----:B------:R-:W-:Y:S01]  /*0480*/  STS [R27+0x600], R26 ;  /* 0x0006001a1b007388 */ /* 0x000fe20000000800 */
[----:B------:R-:W-:Y:S06]  /*0490*/  BAR.SYNC.DEFER_BLOCKING 0x0 ;  /* 0x0000000000007b1d */ /* 0x000fec0000010000 */
[----:B------:R-:W4:Y:S01]  /*04a0*/  LDS.128 R4, [R28] ;  /* 0x000000001c047984 */ /* 0x000f220000000c00 */
[----:B--2---:R-:W-:Y:S01]  /*04b0*/  IADD3 R19, R15, R0, RZ ;  /* 0x000000000f137210 */ /* 0x004fe20007ffe0ff */
[----:B-1----:R-:W-:-:S04]  /*04c0*/  IMAD.WIDE R14, R17, 0x4, R12 ;  /* 0x00000004110e7825 */ /* 0x002fc800078e020c */
[----:B------:R-:W-:Y:S01]  /*04d0*/  IMAD.WIDE R12, R19, 0x4, R12 ;  /* 0x00000004130c7825 */ /* 0x000fe200078e020c */
[----:B---3--:R1:W-:Y:S03]  /*04e0*/  @!P0 STG.E.128 desc[UR6][R14.64], R8 ;  /* 0x000000080e008986 */ /* 0x0083e6000c101d06 */
[----:B0-----:R-:W-:-:S04]  /*04f0*/  IMAD.WIDE R16, R17, 0x4, R2 ;  /* 0x0000000411107825 */ /* 0x001fc800078e0202 */
[----:B------:R-:W-:Y:S01]  /*0500*/  IMAD.WIDE R2, R19, 0x4, R2 ;  /* 0x0000000413027825 */ /* 0x000fe200078e0202 */
[----:B----4-:R1:W-:Y:S04]  /*0510*/  @!P0 STG.E.128 desc[UR6][R12.64], R4 ;  /* 0x000000040c008986 */ /* 0x0103e8000c101d06 */
[----:B------:R1:W-:Y:S01]  /*0520*/  @!P0 STG.E.128 desc[UR6][R16.64], R8 ;  /* 0x0000000810008986 */ /* 0x0003e2000c101d06 */
[----:B------:R-:W-:Y:S05]  /*0530*/  @P0 EXIT ;  /* 0x000000000000094d */ /* 0x000fea0003800000 */
[----:B------:R-:W-:Y:S01]  /*0540*/  STG.E.128 desc[UR6][R2.64], R4 ;  /* 0x0000000402007986 */ /* 0x000fe2000c101d06 */
[----:B------:R-:W-:Y:S05]  /*0550*/  EXIT ;  /* 0x000000000000794d */ /* 0x000fea0003800000 */
.L_x_0:
[----:B------:R-:W-:-:S00]  /*0560*/  BRA `(.L_x_0) ;  /* 0xfffffffc00fc7947 */ /* 0x000fc0000383ffff */
[----:B------:R-:W-:-:S00]  /*0570*/  NOP ;  /* 0x0000000000007918 */ /* 0x000fc00000000000 */
        /* <DEDUP_REMOVED lines=8> */
.L_x_1:


//--------------------- .nv.shared.triton_poi_fused_convolution_11 --------------------------
	.section	.nv.shared.triton_poi_fused_convolution_11,"aw",@nobits
	.sectionflags	@""
	.align	16
	.zero		1024


//--------------------- .nv.constant0.triton_poi_fused_convolution_11 --------------------------
	.section	.nv.constant0.triton_poi_fused_convolution_11,"a",@progbits
	.sectionflags	@""
	.align	4
.nv.constant0.triton_poi_fused_convolution_11:
	.zero		560
